	.headerflags	@"EF_CUDA_TEXMODE_UNIFIED EF_CUDA_64BIT_ADDRESS EF_CUDA_ACCELERATORS EF_CUDA_SM90 EF_CUDA_VIRTUAL_SM(EF_CUDA_SM90)"
	.elftype	@"ET_EXEC"


//--------------------- .nv.info                  --------------------------
	.section	.nv.info,"",@"SHT_CUDA_INFO"
	.align	4


	//----- nvinfo : EIATTR_REGCOUNT
	.align		4
        /*0000*/ 	.byte	0x04, 0x2f
        /*0002*/ 	.short	(.L_1 - .L_0)
	.align		4
.L_0:
        /*0004*/ 	.word	index@(triton_poi_fused_mul_1)
        /*0008*/ 	.word	0x0000000c


	//----- nvinfo : EIATTR_MIN_STACK_SIZE
	.align		4
.L_1:
        /*000c*/ 	.byte	0x04, 0x12
        /*000e*/ 	.short	(.L_3 - .L_2)
	.align		4
.L_2:
        /*0010*/ 	.word	index@(triton_poi_fused_mul_1)
        /*0014*/ 	.word	0x00000000


	//----- nvinfo : EIATTR_FRAME_SIZE
	.align		4
.L_3:
        /*0018*/ 	.byte	0x04, 0x11
        /*001a*/ 	.short	(.L_5 - .L_4)
	.align		4
.L_4:
        /*001c*/ 	.word	index@(triton_poi_fused_mul_1)
        /*0020*/ 	.word	0x00000000


	//----- nvinfo : EIATTR_MIN_STACK_SIZE
	.align		4
.L_5:
        /*0024*/ 	.byte	0x04, 0x12
        /*0026*/ 	.short	(.L_7 - .L_6)
	.align		4
.L_6:
        /*0028*/ 	.word	index@(triton_poi_fused_mul_1)
        /*002c*/ 	.word	0x00000000
.L_7:


//--------------------- .nv.info.triton_poi_fused_mul_1 --------------------------
	.section	.nv.info.triton_poi_fused_mul_1,"",@"SHT_CUDA_INFO"
	.sectionflags	@""
	.align	4


	//----- nvinfo : EIATTR_CUDA_API_VERSION
	.align		4
        /*0000*/ 	.byte	0x04, 0x37
        /*0002*/ 	.short	(.L_9 - .L_8)
.L_8:
        /*0004*/ 	.word	0x0000007c


	//----- nvinfo : EIATTR_KPARAM_INFO
	.align		4
.L_9:
        /*0008*/ 	.byte	0x04, 0x17
        /*000a*/ 	.short	(.L_11 - .L_10)
.L_10:
        /*000c*/ 	.word	0x00000000
        /*0010*/ 	.short	0x0003
        /*0012*/ 	.short	0x0018
        /*0014*/ 	.byte	0x00, 0xf0, 0x11, 0x00


	//----- nvinfo : EIATTR_KPARAM_INFO
	.align		4
.L_11:
        /*0018*/ 	.byte	0x04, 0x17
        /*001a*/ 	.short	(.L_13 - .L_12)
.L_12:
        /*001c*/ 	.word	0x00000000
        /*0020*/ 	.short	0x0002
        /*0022*/ 	.short	0x0010
        /*0024*/ 	.byte	0x00, 0xf4, 0x21, 0x00


	//----- nvinfo : EIATTR_KPARAM_INFO
	.align		4
.L_13:
        /*0028*/ 	.byte	0x04, 0x17
        /*002a*/ 	.short	(.L_15 - .L_14)
.L_14:
        /*002c*/ 	.word	0x00000000
        /*0030*/ 	.short	0x0001
        /*0032*/ 	.short	0x0008
        /*0034*/ 	.byte	0x00, 0xf4, 0x21, 0x00


	//----- nvinfo : EIATTR_KPARAM_INFO
	.align		4
.L_15:
        /*0038*/ 	.byte	0x04, 0x17
        /*003a*/ 	.short	(.L_17 - .L_16)
.L_16:
        /*003c*/ 	.word	0x00000000
        /*0040*/ 	.short	0x0000
        /*0042*/ 	.short	0x0000
        /*0044*/ 	.byte	0x00, 0xf4, 0x21, 0x00


	//----- nvinfo : EIATTR_SPARSE_MMA_MASK
	.align		4
.L_17:
        /*0048*/ 	.byte	0x03, 0x50
        /*004a*/ 	.short	0x0000


	//----- nvinfo : EIATTR_MAXREG_COUNT
	.align		4
        /*004c*/ 	.byte	0x03, 0x1b
        /*004e*/ 	.short	0x00ff


	//----- nvinfo : EIATTR_EXIT_INSTR_OFFSETS
	.align		4
        /*0050*/ 	.byte	0x04, 0x1c
        /*0052*/ 	.short	(.L_19 - .L_18)


	//   ....[0]....
.L_18:
        /*0054*/ 	.word	0x00000350


	//   ....[1]....
        /*0058*/ 	.word	0x00000370


	//----- nvinfo : EIATTR_REQNTID
	.align		4
.L_19:
        /*005c*/ 	.byte	0x04, 0x10
        /*005e*/ 	.short	(.L_21 - .L_20)
.L_20:
        /*0060*/ 	.word	0x00000080
        /*0064*/ 	.word	0x00000001
        /*0068*/ 	.word	0x00000001


	//----- nvinfo : EIATTR_CBANK_PARAM_SIZE
	.align		4
.L_21:
        /*006c*/ 	.byte	0x03, 0x19
        /*006e*/ 	.short	0x001c


	//----- nvinfo : EIATTR_PARAM_CBANK
	.align		4
        /*0070*/ 	.byte	0x04, 0x0a
        /*0072*/ 	.short	(.L_23 - .L_22)
	.align		4
.L_22:
        /*0074*/ 	.word	index@(.nv.constant0.triton_poi_fused_mul_1)
        /*0078*/ 	.short	0x0210
        /*007a*/ 	.short	0x001c


	//----- nvinfo : EIATTR_SW_WAR
	.align		4
.L_23:
        /*007c*/ 	.byte	0x04, 0x36
        /*007e*/ 	.short	(.L_25 - .L_24)
.L_24:
        /*0080*/ 	.word	0x00000008
.L_25:


//--------------------- .nv.callgraph             --------------------------
	.section	.nv.callgraph,"",@"SHT_CUDA_CALLGRAPH"
	.align	4
	.sectionentsize	8
	.align		4
        /*0000*/ 	.word	0x00000000
	.align		4
        /*0004*/ 	.word	0xffffffff
	.align		4
        /*0008*/ 	.word	0x00000000
	.align		4
        /*000c*/ 	.word	0xfffffffe
	.align		4
        /*0010*/ 	.word	0x00000000
	.align		4
        /*0014*/ 	.word	0xfffffffd
	.align		4
        /*0018*/ 	.word	0x00000000
	.align		4
        /*001c*/ 	.word	0xfffffffc


//--------------------- .text.triton_poi_fused_mul_1 --------------------------
	.section	.text.triton_poi_fused_mul_1,"ax",@progbits
	.align	128
        .global         triton_poi_fused_mul_1
        .type           triton_poi_fused_mul_1,@function
        .size           triton_poi_fused_mul_1,(.L_x_1 - triton_poi_fused_mul_1)
        .other          triton_poi_fused_mul_1,@"STO_CUDA_ENTRY STV_DEFAULT"
triton_poi_fused_mul_1:
.text.triton_poi_fused_mul_1:
[----:B------:R-:W0:Y:S02]  /*0000*/  LDC R1, c[0x0][0x28] ;  /* 0x00000a00ff017b82 */ /* 0x000e240000000800 */
[----:B------:R-:W1:Y:S01]  /*0010*/  S2R R0, SR_TID.X ;  /* 0x0000000000007919 */ /* 0x000e620000002100 */
[----:B------:R-:W2:Y:S01]  /*0020*/  LDC.64 R6, c[0x0][0x218] ;  /* 0x00008600ff067b82 */ /* 0x000ea20000000a00 */
[----:B------:R-:W-:Y:S01]  /*0030*/  CS2R R8, SRZ ;  /* 0x0000000000087805 */ /* 0x000fe2000001ff00 */
[----:B------:R-:W-:Y:S01]  /*0040*/  ULDC.64 UR4, c[0x0][0x208] ;  /* 0x0000820000047ab9 */ /* 0x000fe20000000a00 */
[----:B------:R-:W3:Y:S01]  /*0050*/  S2R R5, SR_CTAID.X ;  /* 0x0000000000057919 */ /* 0x000ee20000002500 */
[----:B-1----:R-:W-:Y:S02]  /*0060*/  SHF.L.U32 R0, R0, 0x1, RZ ;  /* 0x0000000100007819 */ /* 0x002fe400000006ff */
[----:B---3--:R-:W-:Y:S02]  /*0070*/  SHF.R.S32.HI R3, RZ, 0x17, R5 ;  /* 0x00000017ff037819 */ /* 0x008fe40000011405 */
[----:B------:R-:W-:Y:S02]  /*0080*/  LOP3.LUT R0, R0, 0xfe, RZ, 0xc0, !PT ;  /* 0x000000fe00007812 */ /* 0x000fe400078ec0ff */
[----:B------:R-:W-:-:S02]  /*0090*/  SGXT R3, R3, 0x1 ;  /* 0x000000010303781a */ /* 0x000fc40000000200 */
[----:B------:R-:W-:-:S04]  /*00a0*/  LEA R0, R5, R0, 0x8 ;  /* 0x0000000005007211 */ /* 0x000fc800078e40ff */
[CC--:B------:R-:W-:Y:S02]  /*00b0*/  LEA.HI R2, R3.reuse, R0.reuse, RZ, 0x4 ;  /* 0x0000000003027211 */ /* 0x0c0fe400078f20ff */
[----:B------:R-:W-:Y:S02]  /*00c0*/  LEA.HI R4, R3, R0, RZ, 0x6 ;  /* 0x0000000003047211 */ /* 0x000fe400078f30ff */
[----:B------:R-:W-:Y:S02]  /*00d0*/  LOP3.LUT R3, R2, 0xfffffff0, RZ, 0xc0, !PT ;  /* 0xfffffff002037812 */ /* 0x000fe400078ec0ff */
[----:B------:R-:W-:Y:S02]  /*00e0*/  SHF.R.S32.HI R4, RZ, 0x6, R4 ;  /* 0x00000006ff047819 */ /* 0x000fe40000011404 */
[----:B------:R-:W-:Y:S02]  /*00f0*/  IADD3 R3, R0, -R3, RZ ;  /* 0x8000000300037210 */ /* 0x000fe40007ffe0ff */
[----:B------:R-:W-:-:S02]  /*0100*/  ISETP.GE.AND P0, PT, R0, 0x100, PT ;  /* 0x000001000000780c */ /* 0x000fc40003f06270 */
[----:B------:R-:W-:Y:S02]  /*0110*/  LEA R3, R4, R3, 0x4 ;  /* 0x0000000304037211 */ /* 0x000fe400078e20ff */
[----:B------:R-:W1:Y:S03]  /*0120*/  LDC.64 R4, c[0x0][0x210] ;  /* 0x00008400ff047b82 */ /* 0x000e660000000a00 */
[----:B--2---:R-:W-:-:S06]  /*0130*/  IMAD.WIDE R6, R3, 0x4, R6 ;  /* 0x0000000403067825 */ /* 0x004fcc00078e0206 */
[----:B------:R-:W2:Y:S01]  /*0140*/  @!P0 LDG.E.EL.64 R8, desc[UR4][R6.64] ;  /* 0x0000000406088981 */ /* 0x000ea2000c2e1b00 */
[----:B------:R-:W-:Y:S01]  /*0150*/  CS2R R2, SRZ ;  /* 0x0000000000027805 */ /* 0x000fe2000001ff00 */
[----:B-1----:R-:W-:-:S05]  /*0160*/  IMAD.WIDE R4, R0, 0x4, R4 ;  /* 0x0000000400047825 */ /* 0x002fca00078e0204 */
[----:B------:R1:W3:Y:S02]  /*0170*/  @!P0 LDG.E.64 R2, desc[UR4][R4.64] ;  /* 0x0000000404028981 */ /* 0x0002e4000c1e1b00 */
[----:B-1----:R-:W1:Y:S02]  /*0180*/  LDC.64 R4, c[0x0][0x220] ;  /* 0x00008800ff047b82 */ /* 0x002e640000000a00 */
[----:B-1----:R-:W-:-:S04]  /*0190*/  IMAD.WIDE R4, R0, 0x4, R4 ;  /* 0x0000000400047825 */ /* 0x002fc800078e0204 */
[----:B--2---:R-:W-:Y:S01]  /*01a0*/  FADD R8, RZ, -R8 ;  /* 0x80000008ff087221 */ /* 0x004fe20000000000 */
[----:B------:R-:W-:-:S03]  /*01b0*/  FADD R9, RZ, -R9 ;  /* 0x80000009ff097221 */ /* 0x000fc60000000000 */
[----:B------:R-:W-:Y:S01]  /*01c0*/  FMUL R8, R8, 1.4426950216293334961 ;  /* 0x3fb8aa3b08087820 */ /* 0x000fe20000400000 */
[----:B------:R-:W-:-:S04]  /*01d0*/  FMUL R9, R9, 1.4426950216293334961 ;  /* 0x3fb8aa3b09097820 */ /* 0x000fc80000400000 */
[----:B------:R-:W-:Y:S02]  /*01e0*/  FSETP.GEU.AND P1, PT, R8, -126, PT ;  /* 0xc2fc00000800780b */ /* 0x000fe40003f2e000 */
[----:B------:R-:W-:-:S11]  /*01f0*/  FSETP.GEU.AND P2, PT, R9, -126, PT ;  /* 0xc2fc00000900780b */ /* 0x000fd60003f4e000 */
[----:B------:R-:W-:Y:S02]  /*0200*/  @!P1 FMUL R8, R8, 0.5 ;  /* 0x3f00000008089820 */ /* 0x000fe40000400000 */
[----:B------:R-:W-:Y:S02]  /*0210*/  @!P2 FMUL R9, R9, 0.5 ;  /* 0x3f0000000909a820 */ /* 0x000fe40000400000 */
[----:B------:R1:W2:Y:S08]  /*0220*/  MUFU.EX2 R6, R8 ;  /* 0x0000000800067308 */ /* 0x0002b00000000800 */
[----:B------:R-:W4:Y:S01]  /*0230*/  MUFU.EX2 R7, R9 ;  /* 0x0000000900077308 */ /* 0x000f220000000800 */
[----:B-1----:R-:W-:Y:S01]  /*0240*/  HFMA2.MMA R8, -RZ, RZ, 1.625, 0 ;  /* 0x3e800000ff087435 */ /* 0x002fe200000001ff */
[----:B--2---:R-:W-:-:S04]  /*0250*/  @!P1 FMUL R6, R6, R6 ;  /* 0x0000000606069220 */ /* 0x004fc80000400000 */
[----:B------:R-:W-:Y:S01]  /*0260*/  FADD R6, R6, 1 ;  /* 0x3f80000006067421 */ /* 0x000fe20000000000 */
[----:B----4-:R-:W-:-:S04]  /*0270*/  @!P2 FMUL R7, R7, R7 ;  /* 0x000000070707a220 */ /* 0x010fc80000400000 */
[----:B------:R-:W-:Y:S01]  /*0280*/  FSETP.GT.AND P1, PT, R6, 8.50705917302346158658e+37, PT ;  /* 0x7e8000000600780b */ /* 0x000fe20003f24000 */
[----:B------:R-:W-:-:S03]  /*0290*/  FADD R7, R7, 1 ;  /* 0x3f80000007077421 */ /* 0x000fc60000000000 */
[----:B------:R-:W-:Y:S02]  /*02a0*/  FSEL R9, R8, 1, P1 ;  /* 0x3f80000008097808 */ /* 0x000fe40000800000 */
[----:B------:R-:W-:-:S04]  /*02b0*/  FSETP.GT.AND P2, PT, R7, 8.50705917302346158658e+37, PT ;  /* 0x7e8000000700780b */ /* 0x000fc80003f44000 */
[----:B------:R-:W-:-:S03]  /*02c0*/  FSEL R8, R8, 1, P2 ;  /* 0x3f80000008087808 */ /* 0x000fc60001000000 */
[----:B------:R-:W-:-:S06]  /*02d0*/  @P1 FMUL R6, R6, 0.25 ;  /* 0x3e80000006061820 */ /* 0x000fcc0000400000 */
[----:B------:R-:W1:Y:S01]  /*02e0*/  MUFU.RCP R6, R6 ;  /* 0x0000000600067308 */ /* 0x000e620000001000 */
[----:B------:R-:W-:-:S07]  /*02f0*/  @P2 FMUL R7, R7, 0.25 ;  /* 0x3e80000007072820 */ /* 0x000fce0000400000 */
[----:B------:R-:W2:Y:S01]  /*0300*/  MUFU.RCP R7, R7 ;  /* 0x0000000700077308 */ /* 0x000ea20000001000 */
[----:B-1----:R-:W-:-:S04]  /*0310*/  FMUL R9, R6, R9 ;  /* 0x0000000906097220 */ /* 0x002fc80000400000 */
[----:B---3--:R-:W-:Y:S01]  /*0320*/  FMUL R2, R9, R2 ;  /* 0x0000000209027220 */ /* 0x008fe20000400000 */
[----:B--2---:R-:W-:-:S04]  /*0330*/  FMUL R8, R7, R8 ;  /* 0x0000000807087220 */ /* 0x004fc80000400000 */
[----:B------:R-:W-:Y:S01]  /*0340*/  FMUL R3, R8, R3 ;  /* 0x0000000308037220 */ /* 0x000fe20000400000 */
[----:B------:R-:W-:Y:S06]  /*0350*/  @P0 EXIT ;  /* 0x000000000000094d */ /* 0x000fec0003800000 */
[----:B------:R-:W-:Y:S01]  /*0360*/  STG.E.64 desc[UR4][R4.64], R2 ;  /* 0x0000000204007986 */ /* 0x000fe2000c101b04 */
[----:B------:R-:W-:Y:S05]  /*0370*/  EXIT ;  /* 0x000000000000794d */ /* 0x000fea0003800000 */
.L_x_0:
[----:B------:R-:W-:-:S00]  /*0380*/  BRA `(.L_x_0) ;  /* 0xfffffffc00fc7947 */ /* 0x000fc0000383ffff */
[----:B------:R-:W-:-:S00]  /*0390*/  NOP ;  /* 0x0000000000007918 */ /* 0x000fc00000000000 */
        /* <DEDUP_REMOVED lines=14> */
.L_x_1:


//--------------------- .nv.constant0.triton_poi_fused_mul_1 --------------------------
	.section	.nv.constant0.triton_poi_fused_mul_1,"a",@progbits
	.sectionflags	@""
	.align	4
.nv.constant0.triton_poi_fused_mul_1:
	.zero		556
